//
// Generated by NVIDIA NVVM Compiler
//
// Compiler Build ID: CL-36424714
// Cuda compilation tools, release 13.0, V13.0.88
// Based on NVVM 20.0.0
//

.version 9.0
.target sm_100
.address_size 64

	// .globl	_Z8helloGPUv
.extern .func  (.param .b32 func_retval0) vprintf
(
	.param .b64 vprintf_param_0,
	.param .b64 vprintf_param_1
)
;
.global .align 1 .b8 $str[31] = {72, 101, 108, 108, 111, 32, 119, 111, 114, 108, 100, 33, 33, 33, 32, 116, 104, 114, 101, 97, 100, 32, 73, 100, 58, 32, 37, 100, 32, 10};

.visible .entry _Z8helloGPUv()
{
	.local .align 8 .b8 	__local_depot0[8];
	.reg .b64 	%SP;
	.reg .b64 	%SPL;
	.reg .b32 	%r<4>;
	.reg .b64 	%rd<5>;

	mov.u64 	%SPL, __local_depot0;
	cvta.local.u64 	%SP, %SPL;
	add.u64 	%rd1, %SP, 0;
	add.u64 	%rd2, %SPL, 0;
	mov.u32 	%r1, %tid.x;
	st.local.u32 	[%rd2], %r1;
	mov.u64 	%rd3, $str;
	cvta.global.u64 	%rd4, %rd3;
	{ // callseq 0, 0
	.param .b64 param0;
	st.param.b64 	[param0], %rd4;
	.param .b64 param1;
	st.param.b64 	[param1], %rd1;
	.param .b32 retval0;
	call.uni (retval0), 
	vprintf, 
	(
	param0, 
	param1
	);
	ld.param.b32 	%r2, [retval0];
	} // callseq 0
	ret;

}


// ===== COMPILED SASS (sm_100) =====

	.target	sm_100

	.elftype	@"ET_EXEC"


//--------------------- .note.nv.tkinfo           --------------------------
	.section	.note.nv.tkinfo,"",@"SHT_NOTE"
	.sectionflags	@"SHF_NOTE_NV_TKINFO"
	.tkinfo
        /*0018*/ 	.word	0x00000002
        /*0030*/ 	.string	""
        /*0030*/ 	.string	"ptxas"
        /*0030*/ 	.string	"Cuda compilation tools, release 13.0, V13.0.88"
        /*0030*/ 	.string	"Build cuda_13.0.r13.0/compiler.36424714_0"
        /*0030*/ 	.string	"-arch sm_100 -m 64 "



//--------------------- .note.nv.cuinfo           --------------------------
	.section	.note.nv.cuinfo,"",@"SHT_NOTE"
	.sectionflags	@"SHF_NOTE_NV_CUINFO"
        /*0018*/ 	.short	0x0002
        /*001a*/ 	.short	0x0064
        /*001c*/ 	.short	0x0082
	.zero		2


//--------------------- .nv.info                  --------------------------
	.section	.nv.info,"",@"SHT_CUDA_INFO"
	.align	4


	//----- nvinfo : EIATTR_REGCOUNT
	.align		4
        /*0000*/ 	.byte	0x04, 0x2f
        /*0002*/ 	.short	(.L_2 - .L_1)
	.align		4
.L_1:
        /*0004*/ 	.word	index@(_Z8helloGPUv)
        /*0008*/ 	.word	0x00000018


	//----- nvinfo : EIATTR_FRAME_SIZE
	.align		4
.L_2:
        /*000c*/ 	.byte	0x04, 0x11
        /*000e*/ 	.short	(.L_4 - .L_3)
	.align		4
.L_3:
        /*0010*/ 	.word	index@(_Z8helloGPUv)
        /*0014*/ 	.word	0x00000008


	//----- nvinfo : EIATTR_MIN_STACK_SIZE
	.align		4
.L_4:
        /*0018*/ 	.byte	0x04, 0x12
        /*001a*/ 	.short	(.L_6 - .L_5)
	.align		4
.L_5:
        /*001c*/ 	.word	index@(_Z8helloGPUv)
        /*0020*/ 	.word	0x00000008
.L_6:


//--------------------- .nv.compat                --------------------------
	.section	.nv.compat,"",@"SHT_CUDA_COMPAT_INFO"
	.align	4
        /*0000*/ 	.byte	0x02, 0x09, 0x00, 0x00, 0x02, 0x02, 0x01, 0x00, 0x02, 0x05, 0x05, 0x00, 0x03, 0x07, 0x01, 0x01
        /*0010*/ 	.byte	0x02, 0x03, 0x00, 0x00, 0x02, 0x06, 0x01, 0x00, 0x04, 0x0b, 0x08, 0x00, 0x09, 0x00, 0x00, 0x00
        /*0020*/ 	.byte	0x00, 0x00, 0x00, 0x00


//--------------------- .nv.info._Z8helloGPUv     --------------------------
	.section	.nv.info._Z8helloGPUv,"",@"SHT_CUDA_INFO"
	.sectionflags	@""
	.align	4


	//----- nvinfo : EIATTR_CUDA_API_VERSION
	.align		4
        /*0000*/ 	.byte	0x04, 0x37
        /*0002*/ 	.short	(.L_8 - .L_7)
.L_7:
        /*0004*/ 	.word	0x00000082


	//----- nvinfo : EIATTR_SPARSE_MMA_MASK
	.align		4
.L_8:
        /*0008*/ 	.byte	0x03, 0x50
        /*000a*/ 	.short	0x0000


	//----- nvinfo : EIATTR_MAXREG_COUNT
	.align		4
        /*000c*/ 	.byte	0x03, 0x1b
        /*000e*/ 	.short	0x00ff


	//----- nvinfo : EIATTR_EXTERNS
	.align		4
        /*0010*/ 	.byte	0x04, 0x0f
        /*0012*/ 	.short	(.L_10 - .L_9)


	//   ....[0]....
	.align		4
.L_9:
        /*0014*/ 	.word	index@(vprintf)


	//----- nvinfo : EIATTR_MERCURY_ISA_VERSION
	.align		4
.L_10:
        /*0018*/ 	.byte	0x03, 0x5f
        /*001a*/ 	.short	0x0101


	//----- nvinfo : EIATTR_VRC_CTA_INIT_COUNT
	.align		4
        /*001c*/ 	.byte	0x02, 0x4a
	.zero		1
	.zero		1


	//----- nvinfo : EIATTR_SYSCALL_OFFSETS
	.align		4
        /*0020*/ 	.byte	0x04, 0x46
        /*0022*/ 	.short	(.L_12 - .L_11)


	//   ....[0]....
.L_11:
        /*0024*/ 	.word	0x000000e0


	//----- nvinfo : EIATTR_EXIT_INSTR_OFFSETS
	.align		4
.L_12:
        /*0028*/ 	.byte	0x04, 0x1c
        /*002a*/ 	.short	(.L_14 - .L_13)


	//   ....[0]....
.L_13:
        /*002c*/ 	.word	0x000000f0


	//----- nvinfo : EIATTR_SW_WAR
	.align		4
.L_14:
        /*0030*/ 	.byte	0x04, 0x36
        /*0032*/ 	.short	(.L_16 - .L_15)
.L_15:
        /*0034*/ 	.word	0x00000008
.L_16:


//--------------------- .nv.callgraph             --------------------------
	.section	.nv.callgraph,"",@"SHT_CUDA_CALLGRAPH"
	.align	4
	.sectionentsize	8
	.align		4
        /*0000*/ 	.word	0x00000000
	.align		4
        /*0004*/ 	.word	0xffffffff
	.align		4
        /*0008*/ 	.word	index@(_Z8helloGPUv)
	.align		4
        /*000c*/ 	.word	index@(vprintf)
	.align		4
        /*0010*/ 	.word	0x00000000
	.align		4
        /*0014*/ 	.word	0xfffffffe
	.align		4
        /*0018*/ 	.word	0x00000000
	.align		4
        /*001c*/ 	.word	0xfffffffd
	.align		4
        /*0020*/ 	.word	0x00000000
	.align		4
        /*0024*/ 	.word	0xfffffffc


//--------------------- .nv.constant4             --------------------------
	.section	.nv.constant4,"a",@progbits
	.align	8
	.align		8
.nv.constant4:
        /*0000*/ 	.dword	vprintf
	.align		8
        /*0008*/ 	.dword	$str


//--------------------- .text._Z8helloGPUv        --------------------------
	.section	.text._Z8helloGPUv,"ax",@progbits
	.align	128
        .global         _Z8helloGPUv
        .type           _Z8helloGPUv,@function
        .size           _Z8helloGPUv,(.L_x_2 - _Z8helloGPUv)
        .other          _Z8helloGPUv,@"STO_CUDA_ENTRY STV_DEFAULT"
_Z8helloGPUv:
.text._Z8helloGPUv:
[----:B------:R-:W0:Y:S01]  /*0000*/  LDC R1, c[0x0][0x37c] ;  /* 0x0000df00ff017b82 */ /* 0x000e220000000800 */
[----:B------:R-:W1:Y:S01]  /*0010*/  S2R R8, SR_TID.X ;  /* 0x0000000000087919 */ /* 0x000e620000002100 */
[----:B0-----:R-:W-:Y:S01]  /*0020*/  VIADD R1, R1, 0xfffffff8 ;  /* 0xfffffff801017836 */ /* 0x001fe20000000000 */
[----:B------:R-:W-:Y:S01]  /*0030*/  MOV R0, 0x0 ;  /* 0x0000000000007802 */ /* 0x000fe20000000f00 */
[----:B------:R-:W0:Y:S04]  /*0040*/  LDCU UR4, c[0x0][0x2f8] ;  /* 0x00005f00ff0477ac */ /* 0x000e280008000800 */
[----:B------:R2:W3:Y:S01]  /*0050*/  LDC.64 R2, c[0x4][R0] ;  /* 0x0100000000027b82 */ /* 0x0004e20000000a00 */
[----:B------:R-:W4:Y:S01]  /*0060*/  LDCU.64 UR6, c[0x4][0x8] ;  /* 0x01000100ff0677ac */ /* 0x000f220008000a00 */
[----:B------:R-:W5:Y:S01]  /*0070*/  LDCU UR5, c[0x0][0x2fc] ;  /* 0x00005f80ff0577ac */ /* 0x000f620008000800 */
[----:B0-----:R-:W-:Y:S01]  /*0080*/  IADD3 R6, P0, PT, R1, UR4, RZ ;  /* 0x0000000401067c10 */ /* 0x001fe2000ff1e0ff */
[----:B----4-:R-:W-:Y:S01]  /*0090*/  IMAD.U32 R4, RZ, RZ, UR6 ;  /* 0x00000006ff047e24 */ /* 0x010fe2000f8e00ff */
[----:B------:R-:W-:-:S03]  /*00a0*/  MOV R5, UR7 ;  /* 0x0000000700057c02 */ /* 0x000fc60008000f00 */
[----:B-----5:R-:W-:Y:S01]  /*00b0*/  IMAD.X R7, RZ, RZ, UR5, P0 ;  /* 0x00000005ff077e24 */ /* 0x020fe200080e06ff */
[----:B-1----:R2:W-:Y:S07]  /*00c0*/  STL [R1], R8 ;  /* 0x0000000801007387 */ /* 0x0025ee0000100800 */
[----:B------:R-:W-:-:S07]  /*00d0*/  LEPC R20, `(.L_x_0) ;  /* 0x000000001014794e */ /* 0x000fce0000000000 */
[----:B--23--:R-:W-:Y:S05]  /*00e0*/  CALL.ABS.NOINC R2 ;  /* 0x0000000002007343 */ /* 0x00cfea0003c00000 */
.L_x_0:
[----:B------:R-:W-:Y:S05]  /*00f0*/  EXIT ;  /* 0x000000000000794d */ /* 0x000fea0003800000 */
.L_x_1:
[----:B------:R-:W-:-:S00]  /*0100*/  BRA `(.L_x_1) ;  /* 0xfffffffc00fc7947 */ /* 0x000fc0000383ffff */
[----:B------:R-:W-:-:S00]  /*0110*/  NOP ;  /* 0x0000000000007918 */ /* 0x000fc00000000000 */
        /* <DEDUP_REMOVED lines=14> */
.L_x_2:


//--------------------- .nv.global.init           --------------------------
	.section	.nv.global.init,"aw",@progbits
.nv.global.init:
	.type		$str,@object
	.size		$str,(.L_0 - $str)
$str:
        /*0000*/ 	.byte	0x48, 0x65, 0x6c, 0x6c, 0x6f, 0x20, 0x77, 0x6f, 0x72, 0x6c, 0x64, 0x21, 0x21, 0x21, 0x20, 0x74
        /*0010*/ 	.byte	0x68, 0x72, 0x65, 0x61, 0x64, 0x20, 0x49, 0x64, 0x3a, 0x20, 0x25, 0x64, 0x20, 0x0a, 0x00
.L_0:


//--------------------- .nv.shared.reserved.0     --------------------------
	.section	.nv.shared.reserved.0,"aw",@nobits
	.weak		__nv_reservedSMEM_offset_0_alias
	.size		__nv_reservedSMEM_offset_0_alias, 0, 64
	.other		__nv_reservedSMEM_offset_0_alias,@"STO_CUDA_RESERVED_SHARED STV_DEFAULT"
__nv_reservedSMEM_offset_0_alias:
	.zero		0
	.zero		64


//--------------------- .nv.constant0._Z8helloGPUv --------------------------
	.section	.nv.constant0._Z8helloGPUv,"a",@progbits
	.sectionflags	@""
	.align	4
.nv.constant0._Z8helloGPUv:
	.zero		896


//--------------------- SYMBOLS --------------------------

	.type		.nv.reservedSmem.offset0,@object
	.size		.nv.reservedSmem.offset0,0x4
	.type		vprintf,@function
